	.headerflags	@"EF_CUDA_TEXMODE_UNIFIED EF_CUDA_64BIT_ADDRESS EF_CUDA_ACCELERATORS EF_CUDA_SM90 EF_CUDA_VIRTUAL_SM(EF_CUDA_SM90)"
	.elftype	@"ET_EXEC"


//--------------------- .nv.info                  --------------------------
	.section	.nv.info,"",@"SHT_CUDA_INFO"
	.align	4


	//----- nvinfo : EIATTR_REGCOUNT
	.align		4
        /*0000*/ 	.byte	0x04, 0x2f
        /*0002*/ 	.short	(.L_1 - .L_0)
	.align		4
.L_0:
        /*0004*/ 	.word	index@(triton_poi_fused_add_clamp_77)
        /*0008*/ 	.word	0x0000000b


	//----- nvinfo : EIATTR_MIN_STACK_SIZE
	.align		4
.L_1:
        /*000c*/ 	.byte	0x04, 0x12
        /*000e*/ 	.short	(.L_3 - .L_2)
	.align		4
.L_2:
        /*0010*/ 	.word	index@(triton_poi_fused_add_clamp_77)
        /*0014*/ 	.word	0x00000000


	//----- nvinfo : EIATTR_FRAME_SIZE
	.align		4
.L_3:
        /*0018*/ 	.byte	0x04, 0x11
        /*001a*/ 	.short	(.L_5 - .L_4)
	.align		4
.L_4:
        /*001c*/ 	.word	index@(triton_poi_fused_add_clamp_77)
        /*0020*/ 	.word	0x00000000


	//----- nvinfo : EIATTR_MIN_STACK_SIZE
	.align		4
.L_5:
        /*0024*/ 	.byte	0x04, 0x12
        /*0026*/ 	.short	(.L_7 - .L_6)
	.align		4
.L_6:
        /*0028*/ 	.word	index@(triton_poi_fused_add_clamp_77)
        /*002c*/ 	.word	0x00000000
.L_7:


//--------------------- .nv.info.triton_poi_fused_add_clamp_77 --------------------------
	.section	.nv.info.triton_poi_fused_add_clamp_77,"",@"SHT_CUDA_INFO"
	.sectionflags	@""
	.align	4


	//----- nvinfo : EIATTR_CUDA_API_VERSION
	.align		4
        /*0000*/ 	.byte	0x04, 0x37
        /*0002*/ 	.short	(.L_9 - .L_8)
.L_8:
        /*0004*/ 	.word	0x0000007c


	//----- nvinfo : EIATTR_KPARAM_INFO
	.align		4
.L_9:
        /*0008*/ 	.byte	0x04, 0x17
        /*000a*/ 	.short	(.L_11 - .L_10)
.L_10:
        /*000c*/ 	.word	0x00000000
        /*0010*/ 	.short	0x0001
        /*0012*/ 	.short	0x0008
        /*0014*/ 	.byte	0x00, 0xf0, 0x11, 0x00


	//----- nvinfo : EIATTR_KPARAM_INFO
	.align		4
.L_11:
        /*0018*/ 	.byte	0x04, 0x17
        /*001a*/ 	.short	(.L_13 - .L_12)
.L_12:
        /*001c*/ 	.word	0x00000000
        /*0020*/ 	.short	0x0000
        /*0022*/ 	.short	0x0000
        /*0024*/ 	.byte	0x00, 0xf4, 0x21, 0x00


	//----- nvinfo : EIATTR_SPARSE_MMA_MASK
	.align		4
.L_13:
        /*0028*/ 	.byte	0x03, 0x50
        /*002a*/ 	.short	0x0000


	//----- nvinfo : EIATTR_MAXREG_COUNT
	.align		4
        /*002c*/ 	.byte	0x03, 0x1b
        /*002e*/ 	.short	0x00ff


	//----- nvinfo : EIATTR_EXIT_INSTR_OFFSETS
	.align		4
        /*0030*/ 	.byte	0x04, 0x1c
        /*0032*/ 	.short	(.L_15 - .L_14)


	//   ....[0]....
.L_14:
        /*0034*/ 	.word	0x000001b0


	//   ....[1]....
        /*0038*/ 	.word	0x00000200


	//----- nvinfo : EIATTR_REQNTID
	.align		4
.L_15:
        /*003c*/ 	.byte	0x04, 0x10
        /*003e*/ 	.short	(.L_17 - .L_16)
.L_16:
        /*0040*/ 	.word	0x00000020
        /*0044*/ 	.word	0x00000001
        /*0048*/ 	.word	0x00000001


	//----- nvinfo : EIATTR_CBANK_PARAM_SIZE
	.align		4
.L_17:
        /*004c*/ 	.byte	0x03, 0x19
        /*004e*/ 	.short	0x000c


	//----- nvinfo : EIATTR_PARAM_CBANK
	.align		4
        /*0050*/ 	.byte	0x04, 0x0a
        /*0052*/ 	.short	(.L_19 - .L_18)
	.align		4
.L_18:
        /*0054*/ 	.word	index@(.nv.constant0.triton_poi_fused_add_clamp_77)
        /*0058*/ 	.short	0x0210
        /*005a*/ 	.short	0x000c


	//----- nvinfo : EIATTR_SW_WAR
	.align		4
.L_19:
        /*005c*/ 	.byte	0x04, 0x36
        /*005e*/ 	.short	(.L_21 - .L_20)
.L_20:
        /*0060*/ 	.word	0x00000008
.L_21:


//--------------------- .nv.callgraph             --------------------------
	.section	.nv.callgraph,"",@"SHT_CUDA_CALLGRAPH"
	.align	4
	.sectionentsize	8
	.align		4
        /*0000*/ 	.word	0x00000000
	.align		4
        /*0004*/ 	.word	0xffffffff
	.align		4
        /*0008*/ 	.word	0x00000000
	.align		4
        /*000c*/ 	.word	0xfffffffe
	.align		4
        /*0010*/ 	.word	0x00000000
	.align		4
        /*0014*/ 	.word	0xfffffffd
	.align		4
        /*0018*/ 	.word	0x00000000
	.align		4
        /*001c*/ 	.word	0xfffffffc


//--------------------- .text.triton_poi_fused_add_clamp_77 --------------------------
	.section	.text.triton_poi_fused_add_clamp_77,"ax",@progbits
	.align	128
        .global         triton_poi_fused_add_clamp_77
        .type           triton_poi_fused_add_clamp_77,@function
        .size           triton_poi_fused_add_clamp_77,(.L_x_1 - triton_poi_fused_add_clamp_77)
        .other          triton_poi_fused_add_clamp_77,@"STO_CUDA_ENTRY STV_DEFAULT"
triton_poi_fused_add_clamp_77:
.text.triton_poi_fused_add_clamp_77:
[----:B------:R-:W0:Y:S02]  /*0000*/  LDC R1, c[0x0][0x28] ;  /* 0x00000a00ff017b82 */ /* 0x000e240000000800 */
[----:B------:R-:W1:Y:S01]  /*0010*/  S2R R0, SR_TID.X ;  /* 0x0000000000007919 */ /* 0x000e620000002100 */
[----:B------:R-:W-:Y:S01]  /*0020*/  IMAD.MOV.U32 R3, RZ, RZ, 0x3d800000 ;  /* 0x3d800000ff037424 */ /* 0x000fe200078e00ff */
[----:B------:R-:W2:Y:S01]  /*0030*/  S2R R5, SR_CTAID.X ;  /* 0x0000000000057919 */ /* 0x000ea20000002500 */
[----:B-1----:R-:W-:-:S05]  /*0040*/  IMAD.SHL.U32 R0, R0, 0x2, RZ ;  /* 0x0000000200007824 */ /* 0x002fca00078e00ff */
[----:B------:R-:W-:-:S05]  /*0050*/  LOP3.LUT R0, R0, 0x3e, RZ, 0xc0, !PT ;  /* 0x0000003e00007812 */ /* 0x000fca00078ec0ff */
[----:B--2---:R-:W-:-:S05]  /*0060*/  IMAD R5, R5, 0x40, R0 ;  /* 0x0000004005057824 */ /* 0x004fca00078e0200 */
[----:B------:R-:W-:Y:S02]  /*0070*/  IADD3 R0, R5, 0x1, RZ ;  /* 0x0000000105007810 */ /* 0x000fe40007ffe0ff */
[----:B------:R-:W-:Y:S02]  /*0080*/  I2FP.F32.S32 R2, R5 ;  /* 0x0000000500027245 */ /* 0x000fe40000201400 */
[----:B------:R-:W-:Y:S02]  /*0090*/  I2FP.F32.S32 R0, R0 ;  /* 0x0000000000007245 */ /* 0x000fe40000201400 */
[----:B------:R-:W-:Y:S01]  /*00a0*/  ISETP.GE.AND P0, PT, R5, 0x40, PT ;  /* 0x000000400500780c */ /* 0x000fe20003f06270 */
[----:B------:R-:W-:Y:S02]  /*00b0*/  FADD R2, R2, 0.5 ;  /* 0x3f00000002027421 */ /* 0x000fe40000000000 */
[----:B------:R-:W-:Y:S02]  /*00c0*/  FADD R0, R0, 0.5 ;  /* 0x3f00000000007421 */ /* 0x000fe40000000000 */
[----:B------:R-:W-:-:S02]  /*00d0*/  FFMA R2, R2, R3, -0.5 ;  /* 0xbf00000002027423 */ /* 0x000fc40000000003 */
[----:B------:R-:W-:-:S03]  /*00e0*/  FFMA R0, R0, R3, -0.5 ;  /* 0xbf00000000007423 */ /* 0x000fc60000000003 */
[----:B------:R-:W-:Y:S02]  /*00f0*/  FMNMX R4, RZ, R2, !PT ;  /* 0x00000002ff047209 */ /* 0x000fe40007800000 */
[----:B------:R-:W-:Y:S01]  /*0100*/  FMNMX R0, RZ, R0, !PT ;  /* 0x00000000ff007209 */ /* 0x000fe20007800000 */
[----:B------:R-:W1:Y:S03]  /*0110*/  LDC.64 R2, c[0x0][0x210] ;  /* 0x00008400ff027b82 */ /* 0x000e660000000a00 */
[----:B------:R-:W2:Y:S08]  /*0120*/  F2I.TRUNC.NTZ R4, R4 ;  /* 0x0000000400047305 */ /* 0x000eb0000020f100 */
[----:B------:R-:W3:Y:S01]  /*0130*/  F2I.TRUNC.NTZ R0, R0 ;  /* 0x0000000000007305 */ /* 0x000ee2000020f100 */
[----:B--2---:R-:W-:-:S05]  /*0140*/  VIMNMX R6, R4, 0x2, PT ;  /* 0x0000000204067848 */ /* 0x004fca0003fe0100 */
[----:B------:R-:W-:Y:S02]  /*0150*/  VIADD R6, R6, 0x1 ;  /* 0x0000000106067836 */ /* 0x000fe40000000000 */
[----:B-1----:R-:W-:Y:S01]  /*0160*/  IMAD.WIDE R2, R5, 0x8, R2 ;  /* 0x0000000805027825 */ /* 0x002fe200078e0202 */
[----:B---3--:R-:W-:Y:S02]  /*0170*/  VIMNMX R7, R0, 0x2, PT ;  /* 0x0000000200077848 */ /* 0x008fe40003fe0100 */
[----:B------:R-:W-:Y:S02]  /*0180*/  SHF.R.S32.HI R5, RZ, 0x1f, R6 ;  /* 0x0000001fff057819 */ /* 0x000fe40000011406 */
[----:B------:R-:W-:-:S04]  /*0190*/  IADD3 R8, R7, 0x1, RZ ;  /* 0x0000000107087810 */ /* 0x000fc80007ffe0ff */
[----:B------:R-:W-:Y:S01]  /*01a0*/  SHF.R.S32.HI R7, RZ, 0x1f, R8 ;  /* 0x0000001fff077819 */ /* 0x000fe20000011408 */
[----:B------:R-:W-:Y:S06]  /*01b0*/  @P0 EXIT ;  /* 0x000000000000094d */ /* 0x000fec0003800000 */
[----:B------:R-:W-:Y:S01]  /*01c0*/  IMAD.MOV.U32 R4, RZ, RZ, R6 ;  /* 0x000000ffff047224 */ /* 0x000fe200078e0006 */
[----:B------:R-:W-:Y:S01]  /*01d0*/  MOV R6, R8 ;  /* 0x0000000800067202 */ /* 0x000fe20000000f00 */
[----:B------:R-:W-:-:S04]  /*01e0*/  ULDC.64 UR4, c[0x0][0x208] ;  /* 0x0000820000047ab9 */ /* 0x000fc80000000a00 */
[----:B------:R-:W-:Y:S01]  /*01f0*/  STG.E.128 desc[UR4][R2.64], R4 ;  /* 0x0000000402007986 */ /* 0x000fe2000c101d04 */
[----:B------:R-:W-:Y:S05]  /*0200*/  EXIT ;  /* 0x000000000000794d */ /* 0x000fea0003800000 */
.L_x_0:
[----:B------:R-:W-:-:S00]  /*0210*/  BRA `(.L_x_0) ;  /* 0xfffffffc00fc7947 */ /* 0x000fc0000383ffff */
[----:B------:R-:W-:-:S00]  /*0220*/  NOP ;  /* 0x0000000000007918 */ /* 0x000fc00000000000 */
        /* <DEDUP_REMOVED lines=13> */
.L_x_1:


//--------------------- .nv.constant0.triton_poi_fused_add_clamp_77 --------------------------
	.section	.nv.constant0.triton_poi_fused_add_clamp_77,"a",@progbits
	.sectionflags	@""
	.align	4
.nv.constant0.triton_poi_fused_add_clamp_77:
	.zero		540
